	.headerflags	@"EF_CUDA_TEXMODE_UNIFIED EF_CUDA_64BIT_ADDRESS EF_CUDA_ACCELERATORS EF_CUDA_SM90 EF_CUDA_VIRTUAL_SM(EF_CUDA_SM90)"
	.elftype	@"ET_EXEC"


//--------------------- .nv.info                  --------------------------
	.section	.nv.info,"",@"SHT_CUDA_INFO"
	.align	4


	//----- nvinfo : EIATTR_REGCOUNT
	.align		4
        /*0000*/ 	.byte	0x04, 0x2f
        /*0002*/ 	.short	(.L_1 - .L_0)
	.align		4
.L_0:
        /*0004*/ 	.word	index@(triton_poi_fused_convolution_51)
        /*0008*/ 	.word	0x00000016


	//----- nvinfo : EIATTR_MIN_STACK_SIZE
	.align		4
.L_1:
        /*000c*/ 	.byte	0x04, 0x12
        /*000e*/ 	.short	(.L_3 - .L_2)
	.align		4
.L_2:
        /*0010*/ 	.word	index@(triton_poi_fused_convolution_51)
        /*0014*/ 	.word	0x00000000


	//----- nvinfo : EIATTR_FRAME_SIZE
	.align		4
.L_3:
        /*0018*/ 	.byte	0x04, 0x11
        /*001a*/ 	.short	(.L_5 - .L_4)
	.align		4
.L_4:
        /*001c*/ 	.word	index@(triton_poi_fused_convolution_51)
        /*0020*/ 	.word	0x00000000


	//----- nvinfo : EIATTR_MIN_STACK_SIZE
	.align		4
.L_5:
        /*0024*/ 	.byte	0x04, 0x12
        /*0026*/ 	.short	(.L_7 - .L_6)
	.align		4
.L_6:
        /*0028*/ 	.word	index@(triton_poi_fused_convolution_51)
        /*002c*/ 	.word	0x00000000
.L_7:


//--------------------- .nv.info.triton_poi_fused_convolution_51 --------------------------
	.section	.nv.info.triton_poi_fused_convolution_51,"",@"SHT_CUDA_INFO"
	.sectionflags	@""
	.align	4


	//----- nvinfo : EIATTR_CUDA_API_VERSION
	.align		4
        /*0000*/ 	.byte	0x04, 0x37
        /*0002*/ 	.short	(.L_9 - .L_8)
.L_8:
        /*0004*/ 	.word	0x0000007c


	//----- nvinfo : EIATTR_KPARAM_INFO
	.align		4
.L_9:
        /*0008*/ 	.byte	0x04, 0x17
        /*000a*/ 	.short	(.L_11 - .L_10)
.L_10:
        /*000c*/ 	.word	0x00000000
        /*0010*/ 	.short	0x0005
        /*0012*/ 	.short	0x0024
        /*0014*/ 	.byte	0x00, 0xf0, 0x11, 0x00


	//----- nvinfo : EIATTR_KPARAM_INFO
	.align		4
.L_11:
        /*0018*/ 	.byte	0x04, 0x17
        /*001a*/ 	.short	(.L_13 - .L_12)
.L_12:
        /*001c*/ 	.word	0x00000000
        /*0020*/ 	.short	0x0004
        /*0022*/ 	.short	0x0020
        /*0024*/ 	.byte	0x00, 0xf0, 0x11, 0x00


	//----- nvinfo : EIATTR_KPARAM_INFO
	.align		4
.L_13:
        /*0028*/ 	.byte	0x04, 0x17
        /*002a*/ 	.short	(.L_15 - .L_14)
.L_14:
        /*002c*/ 	.word	0x00000000
        /*0030*/ 	.short	0x0003
        /*0032*/ 	.short	0x0018
        /*0034*/ 	.byte	0x00, 0xf4, 0x21, 0x00


	//----- nvinfo : EIATTR_KPARAM_INFO
	.align		4
.L_15:
        /*0038*/ 	.byte	0x04, 0x17
        /*003a*/ 	.short	(.L_17 - .L_16)
.L_16:
        /*003c*/ 	.word	0x00000000
        /*0040*/ 	.short	0x0002
        /*0042*/ 	.short	0x0010
        /*0044*/ 	.byte	0x00, 0xf4, 0x21, 0x00


	//----- nvinfo : EIATTR_KPARAM_INFO
	.align		4
.L_17:
        /*0048*/ 	.byte	0x04, 0x17
        /*004a*/ 	.short	(.L_19 - .L_18)
.L_18:
        /*004c*/ 	.word	0x00000000
        /*0050*/ 	.short	0x0001
        /*0052*/ 	.short	0x0008
        /*0054*/ 	.byte	0x00, 0xf4, 0x21, 0x00


	//----- nvinfo : EIATTR_KPARAM_INFO
	.align		4
.L_19:
        /*0058*/ 	.byte	0x04, 0x17
        /*005a*/ 	.short	(.L_21 - .L_20)
.L_20:
        /*005c*/ 	.word	0x00000000
        /*0060*/ 	.short	0x0000
        /*0062*/ 	.short	0x0000
        /*0064*/ 	.byte	0x00, 0xf4, 0x21, 0x00


	//----- nvinfo : EIATTR_SPARSE_MMA_MASK
	.align		4
.L_21:
        /*0068*/ 	.byte	0x03, 0x50
        /*006a*/ 	.short	0x0000


	//----- nvinfo : EIATTR_MAXREG_COUNT
	.align		4
        /*006c*/ 	.byte	0x03, 0x1b
        /*006e*/ 	.short	0x00ff


	//----- nvinfo : EIATTR_EXIT_INSTR_OFFSETS
	.align		4
        /*0070*/ 	.byte	0x04, 0x1c
        /*0072*/ 	.short	(.L_23 - .L_22)


	//   ....[0]....
.L_22:
        /*0074*/ 	.word	0x00000340


	//   ....[1]....
        /*0078*/ 	.word	0x00000390


	//----- nvinfo : EIATTR_REQNTID
	.align		4
.L_23:
        /*007c*/ 	.byte	0x04, 0x10
        /*007e*/ 	.short	(.L_25 - .L_24)
.L_24:
        /*0080*/ 	.word	0x00000080
        /*0084*/ 	.word	0x00000001
        /*0088*/ 	.word	0x00000001


	//----- nvinfo : EIATTR_CBANK_PARAM_SIZE
	.align		4
.L_25:
        /*008c*/ 	.byte	0x03, 0x19
        /*008e*/ 	.short	0x0028


	//----- nvinfo : EIATTR_PARAM_CBANK
	.align		4
        /*0090*/ 	.byte	0x04, 0x0a
        /*0092*/ 	.short	(.L_27 - .L_26)
	.align		4
.L_26:
        /*0094*/ 	.word	index@(.nv.constant0.triton_poi_fused_convolution_51)
        /*0098*/ 	.short	0x0210
        /*009a*/ 	.short	0x0028


	//----- nvinfo : EIATTR_SW_WAR
	.align		4
.L_27:
        /*009c*/ 	.byte	0x04, 0x36
        /*009e*/ 	.short	(.L_29 - .L_28)
.L_28:
        /*00a0*/ 	.word	0x00000008
.L_29:


//--------------------- .nv.callgraph             --------------------------
	.section	.nv.callgraph,"",@"SHT_CUDA_CALLGRAPH"
	.align	4
	.sectionentsize	8
	.align		4
        /*0000*/ 	.word	0x00000000
	.align		4
        /*0004*/ 	.word	0xffffffff
	.align		4
        /*0008*/ 	.word	0x00000000
	.align		4
        /*000c*/ 	.word	0xfffffffe
	.align		4
        /*0010*/ 	.word	0x00000000
	.align		4
        /*0014*/ 	.word	0xfffffffd
	.align		4
        /*0018*/ 	.word	0x00000000
	.align		4
        /*001c*/ 	.word	0xfffffffc


//--------------------- .text.triton_poi_fused_convolution_51 --------------------------
	.section	.text.triton_poi_fused_convolution_51,"ax",@progbits
	.sectionflags	@"SHF_BARRIERS=1"
	.align	128
        .global         triton_poi_fused_convolution_51
        .type           triton_poi_fused_convolution_51,@function
        .size           triton_poi_fused_convolution_51,(.L_x_1 - triton_poi_fused_convolution_51)
        .other          triton_poi_fused_convolution_51,@"STO_CUDA_ENTRY STV_DEFAULT"
triton_poi_fused_convolution_51:
.text.triton_poi_fused_convolution_51:
[----:B------:R-:W0:Y:S02]  /*0000*/  LDC R1, c[0x0][0x28] ;  /* 0x00000a00ff017b82 */ /* 0x000e240000000800 */
[----:B------:R-:W1:Y:S01]  /*0010*/  S2R R8, SR_CTAID.Y ;  /* 0x0000000000087919 */ /* 0x000e620000002600 */
[----:B------:R-:W2:Y:S01]  /*0020*/  LDC.64 R4, c[0x0][0x218] ;  /* 0x00008600ff047b82 */ /* 0x000ea20000000a00 */
[----:B------:R-:W-:Y:S01]  /*0030*/  IMAD.MOV.U32 R14, RZ, RZ, RZ ;  /* 0x000000ffff0e7224 */ /* 0x000fe200078e00ff */
[----:B------:R-:W-:Y:S01]  /*0040*/  ULDC.64 UR6, c[0x0][0x208] ;  /* 0x0000820000067ab9 */ /* 0x000fe20000000a00 */
[----:B------:R-:W3:Y:S01]  /*0050*/  S2R R7, SR_TID.X ;  /* 0x0000000000077919 */ /* 0x000ee20000002100 */
[----:B------:R-:W4:Y:S01]  /*0060*/  S2R R0, SR_CTAID.X ;  /* 0x0000000000007919 */ /* 0x000f220000002500 */
[----:B-1----:R-:W-:Y:S02]  /*0070*/  SHF.R.S32.HI R3, RZ, 0x1f, R8 ;  /* 0x0000001fff037819 */ /* 0x002fe40000011408 */
[----:B------:R-:W-:Y:S02]  /*0080*/  ISETP.GE.AND P0, PT, R8, 0x10, PT ;  /* 0x000000100800780c */ /* 0x000fe40003f06270 */
[----:B------:R-:W-:Y:S01]  /*0090*/  LEA.HI R6, R3, R8, RZ, 0x2 ;  /* 0x0000000803067211 */ /* 0x000fe200078f10ff */
[----:B---3--:R-:W-:Y:S01]  /*00a0*/  IMAD.SHL.U32 R9, R7, 0x2, RZ ;  /* 0x0000000207097824 */ /* 0x008fe200078e00ff */
[----:B------:R-:W1:Y:S02]  /*00b0*/  LDC.64 R2, c[0x0][0x210] ;  /* 0x00008400ff027b82 */ /* 0x000e640000000a00 */
[C---:B------:R-:W-:Y:S01]  /*00c0*/  LOP3.LUT R11, R6.reuse, 0xfffffffc, RZ, 0xc0, !PT ;  /* 0xfffffffc060b7812 */ /* 0x040fe200078ec0ff */
[----:B------:R-:W-:Y:S01]  /*00d0*/  IMAD.SHL.U32 R6, R6, 0x100, RZ ;  /* 0x0000010006067824 */ /* 0x000fe200078e00ff */
[----:B------:R-:W-:-:S03]  /*00e0*/  LOP3.LUT R9, R9, 0xfe, RZ, 0xc0, !PT ;  /* 0x000000fe09097812 */ /* 0x000fc600078ec0ff */
[----:B------:R-:W-:Y:S01]  /*00f0*/  IMAD.IADD R11, R8, 0x1, -R11 ;  /* 0x00000001080b7824 */ /* 0x000fe200078e0a0b */
[----:B------:R-:W-:Y:S02]  /*0100*/  LOP3.LUT R6, R6, 0xfffffc00, RZ, 0xc0, !PT ;  /* 0xfffffc0006067812 */ /* 0x000fe400078ec0ff */
[----:B----4-:R-:W-:Y:S01]  /*0110*/  PRMT R15, R9, 0x6540, R0 ;  /* 0x00006540090f7816 */ /* 0x010fe20000000000 */
[----:B--2---:R-:W-:-:S03]  /*0120*/  IMAD.WIDE R4, R11, 0x4, R4 ;  /* 0x000000040b047825 */ /* 0x004fc600078e0204 */
[----:B------:R-:W-:Y:S01]  /*0130*/  ISETP.LT.AND P1, PT, R15, 0x100, !P0 ;  /* 0x000001000f00780c */ /* 0x000fe20004721270 */
[----:B------:R-:W-:-:S04]  /*0140*/  IMAD.IADD R6, R11, 0x1, R6 ;  /* 0x000000010b067824 */ /* 0x000fc800078e0206 */
[----:B------:R-:W-:-:S05]  /*0150*/  IMAD R13, R15, 0x4, R6 ;  /* 0x000000040f0d7824 */ /* 0x000fca00078e0206 */
[----:B------:R-:W-:Y:S01]  /*0160*/  IADD3 R17, R13, 0x4, RZ ;  /* 0x000000040d117810 */ /* 0x000fe20007ffe0ff */
[--C-:B-1----:R-:W-:Y:S01]  /*0170*/  IMAD.WIDE R10, R13, 0x4, R2.reuse ;  /* 0x000000040d0a7825 */ /* 0x102fe200078e0202 */
[----:B------:R-:W1:Y:S03]  /*0180*/  S2UR UR5, SR_CgaCtaId ;  /* 0x00000000000579c3 */ /* 0x000e660000008800 */
[----:B------:R-:W-:Y:S01]  /*0190*/  IMAD.WIDE R2, R17, 0x4, R2 ;  /* 0x0000000411027825 */ /* 0x000fe200078e0202 */
[----:B------:R-:W-:Y:S01]  /*01a0*/  CS2R R16, SRZ ;  /* 0x0000000000107805 */ /* 0x000fe2000001ff00 */
[----:B------:R-:W2:Y:S03]  /*01b0*/  @P1 LDG.E.EL R14, desc[UR6][R10.64] ;  /* 0x000000060a0e1981 */ /* 0x000ea6000c2e1900 */
[----:B------:R-:W3:Y:S02]  /*01c0*/  LDC.64 R12, c[0x0][0x220] ;  /* 0x00008800ff0c7b82 */ /* 0x000ee40000000a00 */
[----:B------:R3:W2:Y:S04]  /*01d0*/  @!P0 LDG.E.EL R17, desc[UR6][R4.64] ;  /* 0x0000000604118981 */ /* 0x0006a8000c2e1900 */
[----:B------:R4:W5:Y:S01]  /*01e0*/  @P1 LDG.E.EL R16, desc[UR6][R2.64] ;  /* 0x0000000602101981 */ /* 0x000962000c2e1900 */
[----:B------:R-:W-:Y:S01]  /*01f0*/  UMOV UR4, 0x400 ;  /* 0x0000040000047882 */ /* 0x000fe20000000000 */
[----:B------:R-:W-:Y:S01]  /*0200*/  IMAD R15, R8, 0x100, R15 ;  /* 0x00000100080f7824 */ /* 0x000fe200078e020f */
[----:B-1----:R-:W-:-:S03]  /*0210*/  UPRMT UR4, UR5, 0x654, UR4 ;  /* 0x0000065405047896 */ /* 0x002fc60008000004 */
[----:B---3--:R-:W-:Y:S01]  /*0220*/  IMAD.WIDE R4, R15, 0x4, R12 ;  /* 0x000000040f047825 */ /* 0x008fe200078e020c */
[----:B------:R-:W-:-:S04]  /*0230*/  LOP3.LUT R7, R7, 0x7f, RZ, 0xc0, !PT ;  /* 0x0000007f07077812 */ /* 0x000fc800078ec0ff */
[C---:B------:R-:W-:Y:S02]  /*0240*/  LEA R10, R7.reuse, UR4, 0x2 ;  /* 0x00000004070a7c11 */ /* 0x040fe4000f8e10ff */
[----:B------:R-:W-:-:S04]  /*0250*/  PRMT R7, R7, 0x6540, R0 ;  /* 0x0000654007077816 */ /* 0x000fc80000000000 */
[C---:B------:R-:W-:Y:S02]  /*0260*/  LOP3.LUT R11, R7.reuse, 0x80, RZ, 0xfc, !PT ;  /* 0x00000080070b7812 */ /* 0x040fe400078efcff */
[----:B----4-:R-:W-:Y:S01]  /*0270*/  LEA R3, R7, R6, 0x2 ;  /* 0x0000000607037211 */ /* 0x010fe200078e10ff */
[----:B--2---:R-:W-:Y:S01]  /*0280*/  FADD R18, R17, R14 ;  /* 0x0000000e11127221 */ /* 0x004fe20000000000 */
[----:B------:R-:W-:Y:S02]  /*0290*/  LEA R14, R9, UR4, 0x2 ;  /* 0x00000004090e7c11 */ /* 0x000fe4000f8e10ff */
[----:B------:R-:W1:Y:S01]  /*02a0*/  LDC.64 R8, c[0x0][0x228] ;  /* 0x00008a00ff087b82 */ /* 0x000e620000000a00 */
[----:B-----5:R-:W-:-:S05]  /*02b0*/  FADD R19, R17, R16 ;  /* 0x0000001011137221 */ /* 0x020fca0000000000 */
[----:B------:R-:W-:Y:S04]  /*02c0*/  STS.64 [R14], R18 ;  /* 0x000000120e007388 */ /* 0x000fe80000000a00 */
[----:B------:R-:W-:Y:S01]  /*02d0*/  @P1 STG.E.64 desc[UR6][R4.64], R18 ;  /* 0x0000001204001986 */ /* 0x000fe2000c101b06 */
[----:B------:R-:W-:Y:S06]  /*02e0*/  BAR.SYNC.DEFER_BLOCKING 0x0 ;  /* 0x0000000000007b1d */ /* 0x000fec0000010000 */
[----:B------:R-:W2:Y:S01]  /*02f0*/  LDS R13, [R10] ;  /* 0x000000000a0d7984 */ /* 0x000ea20000000800 */
[----:B------:R-:W-:-:S02]  /*0300*/  ISETP.LT.AND P1, PT, R7, 0x100, !P0 ;  /* 0x000001000700780c */ /* 0x000fc40004721270 */
[----:B------:R-:W-:Y:S01]  /*0310*/  ISETP.LT.AND P0, PT, R11, 0x100, !P0 ;  /* 0x000001000b00780c */ /* 0x000fe20004701270 */
[----:B-1----:R-:W-:-:S10]  /*0320*/  IMAD.WIDE R2, R3, 0x4, R8 ;  /* 0x0000000403027825 */ /* 0x002fd400078e0208 */
[----:B--2---:R1:W-:Y:S02]  /*0330*/  @P1 STG.E desc[UR6][R2.64], R13 ;  /* 0x0000000d02001986 */ /* 0x0043e4000c101906 */
[----:B------:R-:W-:Y:S05]  /*0340*/  @!P0 EXIT ;  /* 0x000000000000894d */ /* 0x000fea0003800000 */
[----:B------:R-:W0:Y:S01]  /*0350*/  LDS R5, [R10+0x200] ;  /* 0x000200000a057984 */ /* 0x000e220000000800 */
[----:B-1----:R-:W-:-:S04]  /*0360*/  IMAD R3, R11, 0x4, R6 ;  /* 0x000000040b037824 */ /* 0x002fc800078e0206 */
[----:B------:R-:W-:-:S05]  /*0370*/  IMAD.WIDE R2, R3, 0x4, R8 ;  /* 0x0000000403027825 */ /* 0x000fca00078e0208 */
[----:B0-----:R-:W-:Y:S01]  /*0380*/  STG.E desc[UR6][R2.64], R5 ;  /* 0x0000000502007986 */ /* 0x001fe2000c101906 */
[----:B------:R-:W-:Y:S05]  /*0390*/  EXIT ;  /* 0x000000000000794d */ /* 0x000fea0003800000 */
.L_x_0:
[----:B------:R-:W-:-:S00]  /*03a0*/  BRA `(.L_x_0) ;  /* 0xfffffffc00fc7947 */ /* 0x000fc0000383ffff */
[----:B------:R-:W-:-:S00]  /*03b0*/  NOP ;  /* 0x0000000000007918 */ /* 0x000fc00000000000 */
        /* <DEDUP_REMOVED lines=12> */
.L_x_1:


//--------------------- .nv.shared.triton_poi_fused_convolution_51 --------------------------
	.section	.nv.shared.triton_poi_fused_convolution_51,"aw",@nobits
	.sectionflags	@""
	.align	16
	.zero		1024


//--------------------- .nv.constant0.triton_poi_fused_convolution_51 --------------------------
	.section	.nv.constant0.triton_poi_fused_convolution_51,"a",@progbits
	.sectionflags	@""
	.align	4
.nv.constant0.triton_poi_fused_convolution_51:
	.zero		568
